//
// Generated by NVIDIA NVVM Compiler
//
// Compiler Build ID: CL-36424714
// Cuda compilation tools, release 13.0, V13.0.88
// Based on NVVM 20.0.0
//

.version 9.0
.target sm_100
.address_size 64

	// .globl	_Z3addPKiS0_Pi

.visible .entry _Z3addPKiS0_Pi(
	.param .u64 .ptr .align 1 _Z3addPKiS0_Pi_param_0,
	.param .u64 .ptr .align 1 _Z3addPKiS0_Pi_param_1,
	.param .u64 .ptr .align 1 _Z3addPKiS0_Pi_param_2
)
{
	.reg .pred 	%p<2>;
	.reg .b32 	%r<8>;
	.reg .b64 	%rd<12>;

	ld.param.u64 	%rd1, [_Z3addPKiS0_Pi_param_0];
	ld.param.u64 	%rd2, [_Z3addPKiS0_Pi_param_1];
	ld.param.u64 	%rd3, [_Z3addPKiS0_Pi_param_2];
	mov.u32 	%r1, %ctaid.x;
	mov.u32 	%r2, %nctaid.x;
	setp.ge.u32 	%p1, %r1, %r2;
	@%p1 bra 	$L__BB0_2;
	cvta.to.global.u64 	%rd4, %rd1;
	cvta.to.global.u64 	%rd5, %rd2;
	cvta.to.global.u64 	%rd6, %rd3;
	mul.wide.u32 	%rd7, %r1, 4;
	add.s64 	%rd8, %rd4, %rd7;
	ld.global.u32 	%r3, [%rd8];
	not.b32 	%r4, %r1;
	add.s32 	%r5, %r2, %r4;
	mul.wide.u32 	%rd9, %r5, 4;
	add.s64 	%rd10, %rd5, %rd9;
	ld.global.u32 	%r6, [%rd10];
	add.s32 	%r7, %r6, %r3;
	add.s64 	%rd11, %rd6, %rd7;
	st.global.u32 	[%rd11], %r7;
$L__BB0_2:
	ret;

}


// ===== COMPILED SASS (sm_100) =====

	.target	sm_100

	.elftype	@"ET_EXEC"


//--------------------- .note.nv.tkinfo           --------------------------
	.section	.note.nv.tkinfo,"",@"SHT_NOTE"
	.sectionflags	@"SHF_NOTE_NV_TKINFO"
	.tkinfo
        /*0018*/ 	.word	0x00000002
        /*0030*/ 	.string	""
        /*0030*/ 	.string	"ptxas"
        /*0030*/ 	.string	"Cuda compilation tools, release 13.0, V13.0.88"
        /*0030*/ 	.string	"Build cuda_13.0.r13.0/compiler.36424714_0"
        /*0030*/ 	.string	"-arch sm_100 -m 64 "



//--------------------- .note.nv.cuinfo           --------------------------
	.section	.note.nv.cuinfo,"",@"SHT_NOTE"
	.sectionflags	@"SHF_NOTE_NV_CUINFO"
        /*0018*/ 	.short	0x0002
        /*001a*/ 	.short	0x0064
        /*001c*/ 	.short	0x0082
	.zero		2


//--------------------- .nv.info                  --------------------------
	.section	.nv.info,"",@"SHT_CUDA_INFO"
	.align	4


	//----- nvinfo : EIATTR_REGCOUNT
	.align		4
        /*0000*/ 	.byte	0x04, 0x2f
        /*0002*/ 	.short	(.L_1 - .L_0)
	.align		4
.L_0:
        /*0004*/ 	.word	index@(_Z3addPKiS0_Pi)
        /*0008*/ 	.word	0x0000000c


	//----- nvinfo : EIATTR_FRAME_SIZE
	.align		4
.L_1:
        /*000c*/ 	.byte	0x04, 0x11
        /*000e*/ 	.short	(.L_3 - .L_2)
	.align		4
.L_2:
        /*0010*/ 	.word	index@(_Z3addPKiS0_Pi)
        /*0014*/ 	.word	0x00000000


	//----- nvinfo : EIATTR_MIN_STACK_SIZE
	.align		4
.L_3:
        /*0018*/ 	.byte	0x04, 0x12
        /*001a*/ 	.short	(.L_5 - .L_4)
	.align		4
.L_4:
        /*001c*/ 	.word	index@(_Z3addPKiS0_Pi)
        /*0020*/ 	.word	0x00000000
.L_5:


//--------------------- .nv.compat                --------------------------
	.section	.nv.compat,"",@"SHT_CUDA_COMPAT_INFO"
	.align	4
        /*0000*/ 	.byte	0x02, 0x09, 0x00, 0x00, 0x02, 0x02, 0x01, 0x00, 0x02, 0x05, 0x05, 0x00, 0x03, 0x07, 0x01, 0x01
        /*0010*/ 	.byte	0x02, 0x03, 0x00, 0x00, 0x02, 0x06, 0x01, 0x00, 0x04, 0x0b, 0x08, 0x00, 0x09, 0x00, 0x00, 0x00
        /*0020*/ 	.byte	0x00, 0x00, 0x00, 0x00


//--------------------- .nv.info._Z3addPKiS0_Pi   --------------------------
	.section	.nv.info._Z3addPKiS0_Pi,"",@"SHT_CUDA_INFO"
	.sectionflags	@""
	.align	4


	//----- nvinfo : EIATTR_CUDA_API_VERSION
	.align		4
        /*0000*/ 	.byte	0x04, 0x37
        /*0002*/ 	.short	(.L_7 - .L_6)
.L_6:
        /*0004*/ 	.word	0x00000082


	//----- nvinfo : EIATTR_KPARAM_INFO
	.align		4
.L_7:
        /*0008*/ 	.byte	0x04, 0x17
        /*000a*/ 	.short	(.L_9 - .L_8)
.L_8:
        /*000c*/ 	.word	0x00000000
        /*0010*/ 	.short	0x0002
        /*0012*/ 	.short	0x0010
        /*0014*/ 	.byte	0x00, 0xf5, 0x21, 0x00


	//----- nvinfo : EIATTR_KPARAM_INFO
	.align		4
.L_9:
        /*0018*/ 	.byte	0x04, 0x17
        /*001a*/ 	.short	(.L_11 - .L_10)
.L_10:
        /*001c*/ 	.word	0x00000000
        /*0020*/ 	.short	0x0001
        /*0022*/ 	.short	0x0008
        /*0024*/ 	.byte	0x00, 0xf5, 0x21, 0x00


	//----- nvinfo : EIATTR_KPARAM_INFO
	.align		4
.L_11:
        /*0028*/ 	.byte	0x04, 0x17
        /*002a*/ 	.short	(.L_13 - .L_12)
.L_12:
        /*002c*/ 	.word	0x00000000
        /*0030*/ 	.short	0x0000
        /*0032*/ 	.short	0x0000
        /*0034*/ 	.byte	0x00, 0xf5, 0x21, 0x00


	//----- nvinfo : EIATTR_SPARSE_MMA_MASK
	.align		4
.L_13:
        /*0038*/ 	.byte	0x03, 0x50
        /*003a*/ 	.short	0x0000


	//----- nvinfo : EIATTR_MAXREG_COUNT
	.align		4
        /*003c*/ 	.byte	0x03, 0x1b
        /*003e*/ 	.short	0x00ff


	//----- nvinfo : EIATTR_MERCURY_ISA_VERSION
	.align		4
        /*0040*/ 	.byte	0x03, 0x5f
        /*0042*/ 	.short	0x0101


	//----- nvinfo : EIATTR_VRC_CTA_INIT_COUNT
	.align		4
        /*0044*/ 	.byte	0x02, 0x4a
	.zero		1
	.zero		1


	//----- nvinfo : EIATTR_EXIT_INSTR_OFFSETS
	.align		4
        /*0048*/ 	.byte	0x04, 0x1c
        /*004a*/ 	.short	(.L_15 - .L_14)


	//   ....[0]....
.L_14:
        /*004c*/ 	.word	0x00000040


	//   ....[1]....
        /*0050*/ 	.word	0x00000120


	//----- nvinfo : EIATTR_CBANK_PARAM_SIZE
	.align		4
.L_15:
        /*0054*/ 	.byte	0x03, 0x19
        /*0056*/ 	.short	0x0018


	//----- nvinfo : EIATTR_PARAM_CBANK
	.align		4
        /*0058*/ 	.byte	0x04, 0x0a
        /*005a*/ 	.short	(.L_17 - .L_16)
	.align		4
.L_16:
        /*005c*/ 	.word	index@(.nv.constant0._Z3addPKiS0_Pi)
        /*0060*/ 	.short	0x0380
        /*0062*/ 	.short	0x0018


	//----- nvinfo : EIATTR_SW_WAR
	.align		4
.L_17:
        /*0064*/ 	.byte	0x04, 0x36
        /*0066*/ 	.short	(.L_19 - .L_18)
.L_18:
        /*0068*/ 	.word	0x00000008
.L_19:


//--------------------- .nv.callgraph             --------------------------
	.section	.nv.callgraph,"",@"SHT_CUDA_CALLGRAPH"
	.align	4
	.sectionentsize	8
	.align		4
        /*0000*/ 	.word	0x00000000
	.align		4
        /*0004*/ 	.word	0xffffffff
	.align		4
        /*0008*/ 	.word	0x00000000
	.align		4
        /*000c*/ 	.word	0xfffffffe
	.align		4
        /*0010*/ 	.word	0x00000000
	.align		4
        /*0014*/ 	.word	0xfffffffd
	.align		4
        /*0018*/ 	.word	0x00000000
	.align		4
        /*001c*/ 	.word	0xfffffffc


//--------------------- .text._Z3addPKiS0_Pi      --------------------------
	.section	.text._Z3addPKiS0_Pi,"ax",@progbits
	.align	128
        .global         _Z3addPKiS0_Pi
        .type           _Z3addPKiS0_Pi,@function
        .size           _Z3addPKiS0_Pi,(.L_x_1 - _Z3addPKiS0_Pi)
        .other          _Z3addPKiS0_Pi,@"STO_CUDA_ENTRY STV_DEFAULT"
_Z3addPKiS0_Pi:
.text._Z3addPKiS0_Pi:
[----:B------:R-:W-:Y:S01]  /*0000*/  LDC R1, c[0x0][0x37c] ;  /* 0x0000df00ff017b82 */ /* 0x000fe20000000800 */
[----:B------:R-:W0:Y:S07]  /*0010*/  S2R R9, SR_CTAID.X ;  /* 0x0000000000097919 */ /* 0x000e2e0000002500 */
[----:B------:R-:W0:Y:S02]  /*0020*/  LDC R7, c[0x0][0x370] ;  /* 0x0000dc00ff077b82 */ /* 0x000e240000000800 */
[----:B0-----:R-:W-:-:S13]  /*0030*/  ISETP.GE.U32.AND P0, PT, R9, R7, PT ;  /* 0x000000070900720c */ /* 0x001fda0003f06070 */
[----:B------:R-:W-:Y:S05]  /*0040*/  @P0 EXIT ;  /* 0x000000000000094d */ /* 0x000fea0003800000 */
[----:B------:R-:W0:Y:S01]  /*0050*/  LDC.64 R2, c[0x0][0x380] ;  /* 0x0000e000ff027b82 */ /* 0x000e220000000a00 */
[----:B------:R-:W1:Y:S01]  /*0060*/  LDCU.64 UR4, c[0x0][0x358] ;  /* 0x00006b00ff0477ac */ /* 0x000e620008000a00 */
[----:B------:R-:W-:-:S04]  /*0070*/  LOP3.LUT R0, RZ, R9, RZ, 0x33, !PT ;  /* 0x00000009ff007212 */ /* 0x000fc800078e33ff */
[----:B------:R-:W-:Y:S02]  /*0080*/  IADD3 R7, PT, PT, R0, R7, RZ ;  /* 0x0000000700077210 */ /* 0x000fe40007ffe0ff */
[----:B------:R-:W2:Y:S01]  /*0090*/  LDC.64 R4, c[0x0][0x388] ;  /* 0x0000e200ff047b82 */ /* 0x000ea20000000a00 */
[----:B0-----:R-:W-:-:S06]  /*00a0*/  IMAD.WIDE.U32 R2, R9, 0x4, R2 ;  /* 0x0000000409027825 */ /* 0x001fcc00078e0002 */
[----:B-1----:R-:W3:Y:S01]  /*00b0*/  LDG.E R2, desc[UR4][R2.64] ;  /* 0x0000000402027981 */ /* 0x002ee2000c1e1900 */
[----:B--2---:R-:W-:Y:S02]  /*00c0*/  IMAD.WIDE.U32 R4, R7, 0x4, R4 ;  /* 0x0000000407047825 */ /* 0x004fe400078e0004 */
[----:B------:R-:W0:Y:S04]  /*00d0*/  LDC.64 R6, c[0x0][0x390] ;  /* 0x0000e400ff067b82 */ /* 0x000e280000000a00 */
[----:B------:R-:W3:Y:S01]  /*00e0*/  LDG.E R5, desc[UR4][R4.64] ;  /* 0x0000000404057981 */ /* 0x000ee2000c1e1900 */
[----:B0-----:R-:W-:Y:S01]  /*00f0*/  IMAD.WIDE.U32 R6, R9, 0x4, R6 ;  /* 0x0000000409067825 */ /* 0x001fe200078e0006 */
[----:B---3--:R-:W-:-:S05]  /*0100*/  IADD3 R9, PT, PT, R2, R5, RZ ;  /* 0x0000000502097210 */ /* 0x008fca0007ffe0ff */
[----:B------:R-:W-:Y:S01]  /*0110*/  STG.E desc[UR4][R6.64], R9 ;  /* 0x0000000906007986 */ /* 0x000fe2000c101904 */
[----:B------:R-:W-:Y:S05]  /*0120*/  EXIT ;  /* 0x000000000000794d */ /* 0x000fea0003800000 */
.L_x_0:
[----:B------:R-:W-:-:S00]  /*0130*/  BRA `(.L_x_0) ;  /* 0xfffffffc00fc7947 */ /* 0x000fc0000383ffff */
[----:B------:R-:W-:-:S00]  /*0140*/  NOP ;  /* 0x0000000000007918 */ /* 0x000fc00000000000 */
        /* <DEDUP_REMOVED lines=11> */
.L_x_1:


//--------------------- .nv.shared.reserved.0     --------------------------
	.section	.nv.shared.reserved.0,"aw",@nobits
	.weak		__nv_reservedSMEM_offset_0_alias
	.size		__nv_reservedSMEM_offset_0_alias, 0, 64
	.other		__nv_reservedSMEM_offset_0_alias,@"STO_CUDA_RESERVED_SHARED STV_DEFAULT"
__nv_reservedSMEM_offset_0_alias:
	.zero		0
	.zero		64


//--------------------- .nv.constant0._Z3addPKiS0_Pi --------------------------
	.section	.nv.constant0._Z3addPKiS0_Pi,"a",@progbits
	.sectionflags	@""
	.align	4
.nv.constant0._Z3addPKiS0_Pi:
	.zero		920


//--------------------- SYMBOLS --------------------------

	.type		.nv.reservedSmem.offset0,@object
	.size		.nv.reservedSmem.offset0,0x4
